//
// Generated by NVIDIA NVVM Compiler
//
// Compiler Build ID: CL-36424714
// Cuda compilation tools, release 13.0, V13.0.88
// Based on NVVM 20.0.0
//

.version 9.0
.target sm_100
.address_size 64

	// .globl	default_function_kernel
// _ZZ25default_function_kernel_1E14compute_shared has been demoted
// _ZZ25default_function_kernel_1E11ph_4_shared has been demoted

.visible .entry default_function_kernel(
	.param .u64 .ptr .align 1 default_function_kernel_param_0,
	.param .u64 .ptr .align 1 default_function_kernel_param_1
)
.maxntid 32
{
	.reg .pred 	%p<6>;
	.reg .b32 	%r<14>;
	.reg .b32 	%f<35>;
	.reg .b64 	%rd<9>;

	ld.param.u64 	%rd1, [default_function_kernel_param_0];
	ld.param.u64 	%rd2, [default_function_kernel_param_1];
	mov.u32 	%r1, %ctaid.x;
	shl.b32 	%r5, %r1, 2;
	mov.u32 	%r2, %tid.x;
	shr.u32 	%r6, %r2, 3;
	or.b32  	%r7, %r5, %r6;
	setp.gt.u32 	%p1, %r7, 8;
	@%p1 bra 	$L__BB0_4;
	cvta.to.global.u64 	%rd3, %rd2;
	shl.b32 	%r8, %r1, 5;
	or.b32  	%r3, %r8, %r2;
	mul.wide.u32 	%rd4, %r3, 4;
	add.s64 	%rd5, %rd3, %rd4;
	ld.global.nc.f32 	%f1, [%rd5];
	abs.f32 	%f6, %f1;
	mov.f32 	%f7, 0f3F800000;
	sub.f32 	%f8, %f7, %f6;
	rcp.approx.ftz.f32 	%f9, %f8;
	add.f32 	%f10, %f9, %f9;
	mul.f32 	%f11, %f6, %f10;
	setp.gt.f32 	%p2, %f6, 0f7E800000;
	selp.f32 	%f2, 0fC0000000, %f11, %p2;
	add.rz.f32 	%f12, %f2, %f7;
	mov.b32 	%r9, %f12;
	add.s32 	%r10, %r9, -1061158912;
	and.b32  	%r11, %r10, -8388608;
	mov.b32 	%r4, %f2;
	sub.s32 	%r12, %r4, %r11;
	mov.b32 	%f13, %r12;
	sub.s32 	%r13, 1082130432, %r11;
	mov.b32 	%f14, %r13;
	fma.rn.f32 	%f15, %f14, 0f3E800000, 0fBF800000;
	add.f32 	%f16, %f15, %f13;
	cvt.rn.f32.s32 	%f17, %r11;
	mul.f32 	%f18, %f17, 0f34000000;
	fma.rn.f32 	%f19, %f16, 0fBD39BF78, 0f3DD80012;
	fma.rn.f32 	%f20, %f19, %f16, 0fBE0778E0;
	fma.rn.f32 	%f21, %f20, %f16, 0f3E146475;
	fma.rn.f32 	%f22, %f21, %f16, 0fBE2A68DD;
	fma.rn.f32 	%f23, %f22, %f16, 0f3E4CAF9E;
	fma.rn.f32 	%f24, %f23, %f16, 0fBE800042;
	fma.rn.f32 	%f25, %f24, %f16, 0f3EAAAAE6;
	fma.rn.f32 	%f26, %f25, %f16, 0fBF000000;
	mul.f32 	%f27, %f16, %f26;
	fma.rn.f32 	%f28, %f27, %f16, %f16;
	fma.rn.f32 	%f34, %f18, 0f3F317218, %f28;
	setp.lt.u32 	%p3, %r4, 2139095040;
	@%p3 bra 	$L__BB0_3;
	setp.gt.s32 	%p4, %r4, -1082130432;
	fma.rn.f32 	%f29, %f2, 0f7F800000, 0f7F800000;
	selp.f32 	%f30, %f29, %f34, %p4;
	setp.eq.f32 	%p5, %f2, 0f00000000;
	selp.f32 	%f34, 0f80000000, %f30, %p5;
$L__BB0_3:
	mov.f32 	%f31, 0f3F000000;
	copysign.f32 	%f32, %f1, %f31;
	mul.f32 	%f33, %f32, %f34;
	cvta.to.global.u64 	%rd6, %rd1;
	add.s64 	%rd8, %rd6, %rd4;
	st.global.f32 	[%rd8], %f33;
$L__BB0_4:
	ret;

}
	// .globl	default_function_kernel_1
.visible .entry default_function_kernel_1(
	.param .u64 .ptr .align 1 default_function_kernel_1_param_0,
	.param .u64 .ptr .align 1 default_function_kernel_1_param_1,
	.param .u64 .ptr .align 1 default_function_kernel_1_param_2
)
{
	.reg .pred 	%p<2>;
	.reg .b32 	%r<5>;
	.reg .b32 	%f<96>;
	.reg .b64 	%rd<14>;
	// demoted variable
	.shared .align 4 .b8 _ZZ25default_function_kernel_1E14compute_shared[72];
	// demoted variable
	.shared .align 8 .b8 _ZZ25default_function_kernel_1E11ph_4_shared[8];
	ld.param.u64 	%rd7, [default_function_kernel_1_param_0];
	ld.param.u64 	%rd8, [default_function_kernel_1_param_1];
	ld.param.u64 	%rd9, [default_function_kernel_1_param_2];
	cvta.to.global.u64 	%rd10, %rd8;
	cvta.to.global.u64 	%rd13, %rd9;
	add.s64 	%rd12, %rd10, 132;
	mov.b32 	%r4, 0;
	mov.f32 	%f87, 0f00000000;
	mov.f32 	%f88, %f87;
	mov.f32 	%f89, %f87;
	mov.f32 	%f90, %f87;
	mov.f32 	%f91, %f87;
	mov.f32 	%f92, %f87;
	mov.f32 	%f93, %f87;
	mov.f32 	%f94, %f87;
	mov.f32 	%f95, %f87;
$L__BB1_1:
	bar.sync 	0;
	ld.global.nc.f32 	%f20, [%rd12+-132];
	cos.approx.f32 	%f21, %f20;
	st.shared.f32 	[_ZZ25default_function_kernel_1E14compute_shared], %f21;
	ld.global.nc.f32 	%f22, [%rd12+-128];
	cos.approx.f32 	%f23, %f22;
	st.shared.f32 	[_ZZ25default_function_kernel_1E14compute_shared+4], %f23;
	ld.global.nc.f32 	%f24, [%rd12+-100];
	cos.approx.f32 	%f25, %f24;
	st.shared.f32 	[_ZZ25default_function_kernel_1E14compute_shared+8], %f25;
	ld.global.nc.f32 	%f26, [%rd12+-96];
	cos.approx.f32 	%f27, %f26;
	st.shared.f32 	[_ZZ25default_function_kernel_1E14compute_shared+12], %f27;
	ld.global.nc.f32 	%f28, [%rd12+-68];
	cos.approx.f32 	%f29, %f28;
	st.shared.f32 	[_ZZ25default_function_kernel_1E14compute_shared+16], %f29;
	ld.global.nc.f32 	%f30, [%rd12+-64];
	cos.approx.f32 	%f31, %f30;
	st.shared.f32 	[_ZZ25default_function_kernel_1E14compute_shared+20], %f31;
	ld.global.nc.f32 	%f32, [%rd12+-36];
	cos.approx.f32 	%f33, %f32;
	st.shared.f32 	[_ZZ25default_function_kernel_1E14compute_shared+24], %f33;
	ld.global.nc.f32 	%f34, [%rd12+-32];
	cos.approx.f32 	%f35, %f34;
	st.shared.f32 	[_ZZ25default_function_kernel_1E14compute_shared+28], %f35;
	ld.global.nc.f32 	%f36, [%rd12+-4];
	cos.approx.f32 	%f37, %f36;
	st.shared.f32 	[_ZZ25default_function_kernel_1E14compute_shared+32], %f37;
	ld.global.nc.f32 	%f38, [%rd12];
	cos.approx.f32 	%f39, %f38;
	st.shared.f32 	[_ZZ25default_function_kernel_1E14compute_shared+36], %f39;
	ld.global.nc.f32 	%f40, [%rd12+28];
	cos.approx.f32 	%f41, %f40;
	st.shared.f32 	[_ZZ25default_function_kernel_1E14compute_shared+40], %f41;
	ld.global.nc.f32 	%f42, [%rd12+32];
	cos.approx.f32 	%f43, %f42;
	st.shared.f32 	[_ZZ25default_function_kernel_1E14compute_shared+44], %f43;
	ld.global.nc.f32 	%f44, [%rd12+60];
	cos.approx.f32 	%f45, %f44;
	st.shared.f32 	[_ZZ25default_function_kernel_1E14compute_shared+48], %f45;
	ld.global.nc.f32 	%f46, [%rd12+64];
	cos.approx.f32 	%f47, %f46;
	st.shared.f32 	[_ZZ25default_function_kernel_1E14compute_shared+52], %f47;
	ld.global.nc.f32 	%f48, [%rd12+92];
	cos.approx.f32 	%f49, %f48;
	st.shared.f32 	[_ZZ25default_function_kernel_1E14compute_shared+56], %f49;
	ld.global.nc.f32 	%f50, [%rd12+96];
	cos.approx.f32 	%f51, %f50;
	st.shared.f32 	[_ZZ25default_function_kernel_1E14compute_shared+60], %f51;
	ld.global.nc.f32 	%f52, [%rd12+124];
	cos.approx.f32 	%f53, %f52;
	st.shared.f32 	[_ZZ25default_function_kernel_1E14compute_shared+64], %f53;
	ld.global.nc.f32 	%f54, [%rd12+128];
	cos.approx.f32 	%f55, %f54;
	st.shared.f32 	[_ZZ25default_function_kernel_1E14compute_shared+68], %f55;
	ld.global.nc.v2.f32 	{%f56, %f57}, [%rd13];
	st.shared.v2.f32 	[_ZZ25default_function_kernel_1E11ph_4_shared], {%f56, %f57};
	bar.sync 	0;
	ld.shared.f32 	%f58, [_ZZ25default_function_kernel_1E14compute_shared];
	ld.shared.f32 	%f59, [_ZZ25default_function_kernel_1E11ph_4_shared];
	fma.rn.f32 	%f60, %f58, %f59, %f95;
	ld.shared.f32 	%f61, [_ZZ25default_function_kernel_1E14compute_shared+4];
	ld.shared.f32 	%f62, [_ZZ25default_function_kernel_1E11ph_4_shared+4];
	fma.rn.f32 	%f95, %f61, %f62, %f60;
	ld.shared.f32 	%f63, [_ZZ25default_function_kernel_1E14compute_shared+8];
	fma.rn.f32 	%f64, %f63, %f59, %f94;
	ld.shared.f32 	%f65, [_ZZ25default_function_kernel_1E14compute_shared+12];
	fma.rn.f32 	%f94, %f65, %f62, %f64;
	ld.shared.f32 	%f66, [_ZZ25default_function_kernel_1E14compute_shared+16];
	fma.rn.f32 	%f67, %f66, %f59, %f93;
	ld.shared.f32 	%f68, [_ZZ25default_function_kernel_1E14compute_shared+20];
	fma.rn.f32 	%f93, %f68, %f62, %f67;
	ld.shared.f32 	%f69, [_ZZ25default_function_kernel_1E14compute_shared+24];
	fma.rn.f32 	%f70, %f69, %f59, %f92;
	ld.shared.f32 	%f71, [_ZZ25default_function_kernel_1E14compute_shared+28];
	fma.rn.f32 	%f92, %f71, %f62, %f70;
	ld.shared.f32 	%f72, [_ZZ25default_function_kernel_1E14compute_shared+32];
	fma.rn.f32 	%f73, %f72, %f59, %f91;
	ld.shared.f32 	%f74, [_ZZ25default_function_kernel_1E14compute_shared+36];
	fma.rn.f32 	%f91, %f74, %f62, %f73;
	ld.shared.f32 	%f75, [_ZZ25default_function_kernel_1E14compute_shared+40];
	fma.rn.f32 	%f76, %f75, %f59, %f90;
	ld.shared.f32 	%f77, [_ZZ25default_function_kernel_1E14compute_shared+44];
	fma.rn.f32 	%f90, %f77, %f62, %f76;
	ld.shared.f32 	%f78, [_ZZ25default_function_kernel_1E14compute_shared+48];
	fma.rn.f32 	%f79, %f78, %f59, %f89;
	ld.shared.f32 	%f80, [_ZZ25default_function_kernel_1E14compute_shared+52];
	fma.rn.f32 	%f89, %f80, %f62, %f79;
	ld.shared.f32 	%f81, [_ZZ25default_function_kernel_1E14compute_shared+56];
	fma.rn.f32 	%f82, %f81, %f59, %f88;
	ld.shared.f32 	%f83, [_ZZ25default_function_kernel_1E14compute_shared+60];
	fma.rn.f32 	%f88, %f83, %f62, %f82;
	ld.shared.f32 	%f84, [_ZZ25default_function_kernel_1E14compute_shared+64];
	fma.rn.f32 	%f85, %f84, %f59, %f87;
	ld.shared.f32 	%f86, [_ZZ25default_function_kernel_1E14compute_shared+68];
	fma.rn.f32 	%f87, %f86, %f62, %f85;
	add.s32 	%r4, %r4, 1;
	add.s64 	%rd13, %rd13, 8;
	add.s64 	%rd12, %rd12, 8;
	setp.ne.s32 	%p1, %r4, 4;
	@%p1 bra 	$L__BB1_1;
	cvta.to.global.u64 	%rd11, %rd7;
	st.global.f32 	[%rd11], %f95;
	st.global.f32 	[%rd11+4], %f94;
	st.global.f32 	[%rd11+8], %f93;
	st.global.f32 	[%rd11+12], %f92;
	st.global.f32 	[%rd11+16], %f91;
	st.global.f32 	[%rd11+20], %f90;
	st.global.f32 	[%rd11+24], %f89;
	st.global.f32 	[%rd11+28], %f88;
	st.global.f32 	[%rd11+32], %f87;
	ret;

}
	// .globl	default_function_kernel_2
.visible .entry default_function_kernel_2(
	.param .u64 .ptr .align 1 default_function_kernel_2_param_0,
	.param .u64 .ptr .align 1 default_function_kernel_2_param_1
)
.maxntid 64
{
	.reg .pred 	%p<8>;
	.reg .b32 	%r<15>;
	.reg .b32 	%f<40>;
	.reg .b64 	%rd<9>;

	ld.param.u64 	%rd1, [default_function_kernel_2_param_0];
	ld.param.u64 	%rd2, [default_function_kernel_2_param_1];
	mov.u32 	%r1, %ctaid.x;
	shl.b32 	%r6, %r1, 3;
	mov.u32 	%r2, %tid.x;
	shr.u32 	%r7, %r2, 3;
	or.b32  	%r8, %r6, %r7;
	setp.gt.u32 	%p1, %r8, 8;
	@%p1 bra 	$L__BB2_4;
	cvta.to.global.u64 	%rd3, %rd2;
	shl.b32 	%r9, %r1, 6;
	or.b32  	%r3, %r9, %r2;
	mul.wide.u32 	%rd4, %r3, 4;
	add.s64 	%rd5, %rd3, %rd4;
	ld.global.nc.f32 	%f5, [%rd5];
	sin.approx.f32 	%f6, %f5;
	mov.f32 	%f7, 0f3F800000;
	sub.rn.f32 	%f8, %f6, %f7;
	mov.b32 	%r4, %f8;
	setp.gt.u32 	%p2, %r4, 1258291200;
	fma.rn.f32 	%f9, %f6, %f6, 0fBF800000;
	rsqrt.approx.ftz.f32 	%f10, %f9;
	mul.f32 	%f11, %f9, %f10;
	mul.f32 	%f12, %f10, 0f3F000000;
	neg.f32 	%f13, %f11;
	fma.rn.f32 	%f14, %f13, %f11, %f9;
	fma.rn.f32 	%f15, %f14, %f12, %f11;
	setp.eq.f32 	%p3, %f9, 0f00000000;
	selp.f32 	%f16, 0f00000000, %f15, %p3;
	selp.f32 	%f17, 0fBF800001, %f16, %p2;
	add.f32 	%f1, %f8, %f17;
	add.rz.f32 	%f18, %f1, %f7;
	mov.b32 	%r10, %f18;
	add.s32 	%r11, %r10, -1061158912;
	and.b32  	%r12, %r11, -8388608;
	mov.b32 	%r5, %f1;
	sub.s32 	%r13, %r5, %r12;
	mov.b32 	%f19, %r13;
	sub.s32 	%r14, 1082130432, %r12;
	mov.b32 	%f20, %r14;
	fma.rn.f32 	%f21, %f20, 0f3E800000, 0fBF800000;
	add.f32 	%f22, %f21, %f19;
	cvt.rn.f32.s32 	%f23, %r12;
	mul.f32 	%f24, %f23, 0f34000000;
	fma.rn.f32 	%f25, %f22, 0fBD39BF78, 0f3DD80012;
	fma.rn.f32 	%f26, %f25, %f22, 0fBE0778E0;
	fma.rn.f32 	%f27, %f26, %f22, 0f3E146475;
	fma.rn.f32 	%f28, %f27, %f22, 0fBE2A68DD;
	fma.rn.f32 	%f29, %f28, %f22, 0f3E4CAF9E;
	fma.rn.f32 	%f30, %f29, %f22, 0fBE800042;
	fma.rn.f32 	%f31, %f30, %f22, 0f3EAAAAE6;
	fma.rn.f32 	%f32, %f31, %f22, 0fBF000000;
	mul.f32 	%f33, %f22, %f32;
	fma.rn.f32 	%f34, %f33, %f22, %f22;
	fma.rn.f32 	%f39, %f24, 0f3F317218, %f34;
	setp.lt.u32 	%p4, %r5, 2139095040;
	@%p4 bra 	$L__BB2_3;
	setp.gt.s32 	%p5, %r5, -1082130432;
	fma.rn.f32 	%f35, %f1, 0f7F800000, 0f7F800000;
	selp.f32 	%f36, %f35, %f39, %p5;
	setp.eq.f32 	%p6, %f1, 0f00000000;
	selp.f32 	%f39, 0f80000000, %f36, %p6;
$L__BB2_3:
	setp.gt.u32 	%p7, %r4, 1258291200;
	add.f32 	%f37, %f39, 0f3F317218;
	selp.f32 	%f38, %f37, %f39, %p7;
	cvta.to.global.u64 	%rd6, %rd1;
	add.s64 	%rd8, %rd6, %rd4;
	st.global.f32 	[%rd8], %f38;
$L__BB2_4:
	ret;

}


// ===== COMPILED SASS (sm_100) =====

	.target	sm_100

	.elftype	@"ET_EXEC"


//--------------------- .note.nv.tkinfo           --------------------------
	.section	.note.nv.tkinfo,"",@"SHT_NOTE"
	.sectionflags	@"SHF_NOTE_NV_TKINFO"
	.tkinfo
        /*0018*/ 	.word	0x00000002
        /*0030*/ 	.string	""
        /*0030*/ 	.string	"ptxas"
        /*0030*/ 	.string	"Cuda compilation tools, release 13.0, V13.0.88"
        /*0030*/ 	.string	"Build cuda_13.0.r13.0/compiler.36424714_0"
        /*0030*/ 	.string	"-arch sm_100 -m 64 "



//--------------------- .note.nv.cuinfo           --------------------------
	.section	.note.nv.cuinfo,"",@"SHT_NOTE"
	.sectionflags	@"SHF_NOTE_NV_CUINFO"
        /*0018*/ 	.short	0x0002
        /*001a*/ 	.short	0x0064
        /*001c*/ 	.short	0x0082
	.zero		2


//--------------------- .nv.info                  --------------------------
	.section	.nv.info,"",@"SHT_CUDA_INFO"
	.align	4


	//----- nvinfo : EIATTR_REGCOUNT
	.align		4
        /*0000*/ 	.byte	0x04, 0x2f
        /*0002*/ 	.short	(.L_1 - .L_0)
	.align		4
.L_0:
        /*0004*/ 	.word	index@(default_function_kernel)
        /*0008*/ 	.word	0x0000000c


	//----- nvinfo : EIATTR_FRAME_SIZE
	.align		4
.L_1:
        /*000c*/ 	.byte	0x04, 0x11
        /*000e*/ 	.short	(.L_3 - .L_2)
	.align		4
.L_2:
        /*0010*/ 	.word	index@(default_function_kernel)
        /*0014*/ 	.word	0x00000000


	//----- nvinfo : EIATTR_REGCOUNT
	.align		4
.L_3:
        /*0018*/ 	.byte	0x04, 0x2f
        /*001a*/ 	.short	(.L_5 - .L_4)
	.align		4
.L_4:
        /*001c*/ 	.word	index@(default_function_kernel_1)
        /*0020*/ 	.word	0x00000022


	//----- nvinfo : EIATTR_FRAME_SIZE
	.align		4
.L_5:
        /*0024*/ 	.byte	0x04, 0x11
        /*0026*/ 	.short	(.L_7 - .L_6)
	.align		4
.L_6:
        /*0028*/ 	.word	index@(default_function_kernel_1)
        /*002c*/ 	.word	0x00000000


	//----- nvinfo : EIATTR_REGCOUNT
	.align		4
.L_7:
        /*0030*/ 	.byte	0x04, 0x2f
        /*0032*/ 	.short	(.L_9 - .L_8)
	.align		4
.L_8:
        /*0034*/ 	.word	index@(default_function_kernel_2)
        /*0038*/ 	.word	0x0000000c


	//----- nvinfo : EIATTR_FRAME_SIZE
	.align		4
.L_9:
        /*003c*/ 	.byte	0x04, 0x11
        /*003e*/ 	.short	(.L_11 - .L_10)
	.align		4
.L_10:
        /*0040*/ 	.word	index@(default_function_kernel_2)
        /*0044*/ 	.word	0x00000000


	//----- nvinfo : EIATTR_MIN_STACK_SIZE
	.align		4
.L_11:
        /*0048*/ 	.byte	0x04, 0x12
        /*004a*/ 	.short	(.L_13 - .L_12)
	.align		4
.L_12:
        /*004c*/ 	.word	index@(default_function_kernel_2)
        /*0050*/ 	.word	0x00000000


	//----- nvinfo : EIATTR_MIN_STACK_SIZE
	.align		4
.L_13:
        /*0054*/ 	.byte	0x04, 0x12
        /*0056*/ 	.short	(.L_15 - .L_14)
	.align		4
.L_14:
        /*0058*/ 	.word	index@(default_function_kernel_1)
        /*005c*/ 	.word	0x00000000


	//----- nvinfo : EIATTR_MIN_STACK_SIZE
	.align		4
.L_15:
        /*0060*/ 	.byte	0x04, 0x12
        /*0062*/ 	.short	(.L_17 - .L_16)
	.align		4
.L_16:
        /*0064*/ 	.word	index@(default_function_kernel)
        /*0068*/ 	.word	0x00000000
.L_17:


//--------------------- .nv.compat                --------------------------
	.section	.nv.compat,"",@"SHT_CUDA_COMPAT_INFO"
	.align	4
        /*0000*/ 	.byte	0x02, 0x09, 0x00, 0x00, 0x02, 0x02, 0x01, 0x00, 0x02, 0x05, 0x05, 0x00, 0x03, 0x07, 0x01, 0x01
        /*0010*/ 	.byte	0x02, 0x03, 0x00, 0x00, 0x02, 0x06, 0x01, 0x00, 0x04, 0x0b, 0x08, 0x00, 0x01, 0x00, 0x00, 0x00
        /*0020*/ 	.byte	0x00, 0x00, 0x00, 0x00


//--------------------- .nv.info.default_function_kernel_2 --------------------------
	.section	.nv.info.default_function_kernel_2,"",@"SHT_CUDA_INFO"
	.sectionflags	@""
	.align	4


	//----- nvinfo : EIATTR_CUDA_API_VERSION
	.align		4
        /*0000*/ 	.byte	0x04, 0x37
        /*0002*/ 	.short	(.L_19 - .L_18)
.L_18:
        /*0004*/ 	.word	0x00000082


	//----- nvinfo : EIATTR_KPARAM_INFO
	.align		4
.L_19:
        /*0008*/ 	.byte	0x04, 0x17
        /*000a*/ 	.short	(.L_21 - .L_20)
.L_20:
        /*000c*/ 	.word	0x00000000
        /*0010*/ 	.short	0x0001
        /*0012*/ 	.short	0x0008
        /*0014*/ 	.byte	0x00, 0xf5, 0x21, 0x00


	//----- nvinfo : EIATTR_KPARAM_INFO
	.align		4
.L_21:
        /*0018*/ 	.byte	0x04, 0x17
        /*001a*/ 	.short	(.L_23 - .L_22)
.L_22:
        /*001c*/ 	.word	0x00000000
        /*0020*/ 	.short	0x0000
        /*0022*/ 	.short	0x0000
        /*0024*/ 	.byte	0x00, 0xf5, 0x21, 0x00


	//----- nvinfo : EIATTR_SPARSE_MMA_MASK
	.align		4
.L_23:
        /*0028*/ 	.byte	0x03, 0x50
        /*002a*/ 	.short	0x0000


	//----- nvinfo : EIATTR_MAXREG_COUNT
	.align		4
        /*002c*/ 	.byte	0x03, 0x1b
        /*002e*/ 	.short	0x00ff


	//----- nvinfo : EIATTR_MERCURY_ISA_VERSION
	.align		4
        /*0030*/ 	.byte	0x03, 0x5f
        /*0032*/ 	.short	0x0101


	//----- nvinfo : EIATTR_VRC_CTA_INIT_COUNT
	.align		4
        /*0034*/ 	.byte	0x02, 0x4a
	.zero		1
	.zero		1


	//----- nvinfo : EIATTR_EXIT_INSTR_OFFSETS
	.align		4
        /*0038*/ 	.byte	0x04, 0x1c
        /*003a*/ 	.short	(.L_25 - .L_24)


	//   ....[0]....
.L_24:
        /*003c*/ 	.word	0x00000070


	//   ....[1]....
        /*0040*/ 	.word	0x000003c0


	//----- nvinfo : EIATTR_MAX_THREADS
	.align		4
.L_25:
        /*0044*/ 	.byte	0x04, 0x05
        /*0046*/ 	.short	(.L_27 - .L_26)
.L_26:
        /*0048*/ 	.word	0x00000040
        /*004c*/ 	.word	0x00000001
        /*0050*/ 	.word	0x00000001


	//----- nvinfo : EIATTR_CBANK_PARAM_SIZE
	.align		4
.L_27:
        /*0054*/ 	.byte	0x03, 0x19
        /*0056*/ 	.short	0x0010


	//----- nvinfo : EIATTR_PARAM_CBANK
	.align		4
        /*0058*/ 	.byte	0x04, 0x0a
        /*005a*/ 	.short	(.L_29 - .L_28)
	.align		4
.L_28:
        /*005c*/ 	.word	index@(.nv.constant0.default_function_kernel_2)
        /*0060*/ 	.short	0x0380
        /*0062*/ 	.short	0x0010


	//----- nvinfo : EIATTR_SW_WAR
	.align		4
.L_29:
        /*0064*/ 	.byte	0x04, 0x36
        /*0066*/ 	.short	(.L_31 - .L_30)
.L_30:
        /*0068*/ 	.word	0x00000008
.L_31:


//--------------------- .nv.info.default_function_kernel_1 --------------------------
	.section	.nv.info.default_function_kernel_1,"",@"SHT_CUDA_INFO"
	.sectionflags	@""
	.align	4


	//----- nvinfo : EIATTR_CUDA_API_VERSION
	.align		4
        /*0000*/ 	.byte	0x04, 0x37
        /*0002*/ 	.short	(.L_33 - .L_32)
.L_32:
        /*0004*/ 	.word	0x00000082


	//----- nvinfo : EIATTR_KPARAM_INFO
	.align		4
.L_33:
        /*0008*/ 	.byte	0x04, 0x17
        /*000a*/ 	.short	(.L_35 - .L_34)
.L_34:
        /*000c*/ 	.word	0x00000000
        /*0010*/ 	.short	0x0002
        /*0012*/ 	.short	0x0010
        /*0014*/ 	.byte	0x00, 0xf5, 0x21, 0x00


	//----- nvinfo : EIATTR_KPARAM_INFO
	.align		4
.L_35:
        /*0018*/ 	.byte	0x04, 0x17
        /*001a*/ 	.short	(.L_37 - .L_36)
.L_36:
        /*001c*/ 	.word	0x00000000
        /*0020*/ 	.short	0x0001
        /*0022*/ 	.short	0x0008
        /*0024*/ 	.byte	0x00, 0xf5, 0x21, 0x00


	//----- nvinfo : EIATTR_KPARAM_INFO
	.align		4
.L_37:
        /*0028*/ 	.byte	0x04, 0x17
        /*002a*/ 	.short	(.L_39 - .L_38)
.L_38:
        /*002c*/ 	.word	0x00000000
        /*0030*/ 	.short	0x0000
        /*0032*/ 	.short	0x0000
        /*0034*/ 	.byte	0x00, 0xf5, 0x21, 0x00


	//----- nvinfo : EIATTR_SPARSE_MMA_MASK
	.align		4
.L_39:
        /*0038*/ 	.byte	0x03, 0x50
        /*003a*/ 	.short	0x0000


	//----- nvinfo : EIATTR_MAXREG_COUNT
	.align		4
        /*003c*/ 	.byte	0x03, 0x1b
        /*003e*/ 	.short	0x00ff


	//----- nvinfo : EIATTR_NUM_BARRIERS
	.align		4
        /*0040*/ 	.byte	0x02, 0x4c
        /*0042*/ 	.byte	0x01
	.zero		1


	//----- nvinfo : EIATTR_MERCURY_ISA_VERSION
	.align		4
        /*0044*/ 	.byte	0x03, 0x5f
        /*0046*/ 	.short	0x0101


	//----- nvinfo : EIATTR_VRC_CTA_INIT_COUNT
	.align		4
        /*0048*/ 	.byte	0x02, 0x4a
	.zero		1
	.zero		1


	//----- nvinfo : EIATTR_EXIT_INSTR_OFFSETS
	.align		4
        /*004c*/ 	.byte	0x04, 0x1c
        /*004e*/ 	.short	(.L_41 - .L_40)


	//   ....[0]....
.L_40:
        /*0050*/ 	.word	0x00000790


	//----- nvinfo : EIATTR_CBANK_PARAM_SIZE
	.align		4
.L_41:
        /*0054*/ 	.byte	0x03, 0x19
        /*0056*/ 	.short	0x0018


	//----- nvinfo : EIATTR_PARAM_CBANK
	.align		4
        /*0058*/ 	.byte	0x04, 0x0a
        /*005a*/ 	.short	(.L_43 - .L_42)
	.align		4
.L_42:
        /*005c*/ 	.word	index@(.nv.constant0.default_function_kernel_1)
        /*0060*/ 	.short	0x0380
        /*0062*/ 	.short	0x0018


	//----- nvinfo : EIATTR_SW_WAR
	.align		4
.L_43:
        /*0064*/ 	.byte	0x04, 0x36
        /*0066*/ 	.short	(.L_45 - .L_44)
.L_44:
        /*0068*/ 	.word	0x00000008
.L_45:


//--------------------- .nv.info.default_function_kernel --------------------------
	.section	.nv.info.default_function_kernel,"",@"SHT_CUDA_INFO"
	.sectionflags	@""
	.align	4


	//----- nvinfo : EIATTR_CUDA_API_VERSION
	.align		4
        /*0000*/ 	.byte	0x04, 0x37
        /*0002*/ 	.short	(.L_47 - .L_46)
.L_46:
        /*0004*/ 	.word	0x00000082


	//----- nvinfo : EIATTR_KPARAM_INFO
	.align		4
.L_47:
        /*0008*/ 	.byte	0x04, 0x17
        /*000a*/ 	.short	(.L_49 - .L_48)
.L_48:
        /*000c*/ 	.word	0x00000000
        /*0010*/ 	.short	0x0001
        /*0012*/ 	.short	0x0008
        /*0014*/ 	.byte	0x00, 0xf5, 0x21, 0x00


	//----- nvinfo : EIATTR_KPARAM_INFO
	.align		4
.L_49:
        /*0018*/ 	.byte	0x04, 0x17
        /*001a*/ 	.short	(.L_51 - .L_50)
.L_50:
        /*001c*/ 	.word	0x00000000
        /*0020*/ 	.short	0x0000
        /*0022*/ 	.short	0x0000
        /*0024*/ 	.byte	0x00, 0xf5, 0x21, 0x00


	//----- nvinfo : EIATTR_SPARSE_MMA_MASK
	.align		4
.L_51:
        /*0028*/ 	.byte	0x03, 0x50
        /*002a*/ 	.short	0x0000


	//----- nvinfo : EIATTR_MAXREG_COUNT
	.align		4
        /*002c*/ 	.byte	0x03, 0x1b
        /*002e*/ 	.short	0x00ff


	//----- nvinfo : EIATTR_MERCURY_ISA_VERSION
	.align		4
        /*0030*/ 	.byte	0x03, 0x5f
        /*0032*/ 	.short	0x0101


	//----- nvinfo : EIATTR_VRC_CTA_INIT_COUNT
	.align		4
        /*0034*/ 	.byte	0x02, 0x4a
	.zero		1
	.zero		1


	//----- nvinfo : EIATTR_EXIT_INSTR_OFFSETS
	.align		4
        /*0038*/ 	.byte	0x04, 0x1c
        /*003a*/ 	.short	(.L_53 - .L_52)


	//   ....[0]....
.L_52:
        /*003c*/ 	.word	0x00000070


	//   ....[1]....
        /*0040*/ 	.word	0x00000360


	//----- nvinfo : EIATTR_MAX_THREADS
	.align		4
.L_53:
        /*0044*/ 	.byte	0x04, 0x05
        /*0046*/ 	.short	(.L_55 - .L_54)
.L_54:
        /*0048*/ 	.word	0x00000020
        /*004c*/ 	.word	0x00000001
        /*0050*/ 	.word	0x00000001


	//----- nvinfo : EIATTR_CBANK_PARAM_SIZE
	.align		4
.L_55:
        /*0054*/ 	.byte	0x03, 0x19
        /*0056*/ 	.short	0x0010


	//----- nvinfo : EIATTR_PARAM_CBANK
	.align		4
        /*0058*/ 	.byte	0x04, 0x0a
        /*005a*/ 	.short	(.L_57 - .L_56)
	.align		4
.L_56:
        /*005c*/ 	.word	index@(.nv.constant0.default_function_kernel)
        /*0060*/ 	.short	0x0380
        /*0062*/ 	.short	0x0010


	//----- nvinfo : EIATTR_SW_WAR
	.align		4
.L_57:
        /*0064*/ 	.byte	0x04, 0x36
        /*0066*/ 	.short	(.L_59 - .L_58)
.L_58:
        /*0068*/ 	.word	0x00000008
.L_59:


//--------------------- .nv.callgraph             --------------------------
	.section	.nv.callgraph,"",@"SHT_CUDA_CALLGRAPH"
	.align	4
	.sectionentsize	8
	.align		4
        /*0000*/ 	.word	0x00000000
	.align		4
        /*0004*/ 	.word	0xffffffff
	.align		4
        /*0008*/ 	.word	0x00000000
	.align		4
        /*000c*/ 	.word	0xfffffffe
	.align		4
        /*0010*/ 	.word	0x00000000
	.align		4
        /*0014*/ 	.word	0xfffffffd
	.align		4
        /*0018*/ 	.word	0x00000000
	.align		4
        /*001c*/ 	.word	0xfffffffc


//--------------------- .text.default_function_kernel_2 --------------------------
	.section	.text.default_function_kernel_2,"ax",@progbits
	.align	128
        .global         default_function_kernel_2
        .type           default_function_kernel_2,@function
        .size           default_function_kernel_2,(.L_x_4 - default_function_kernel_2)
        .other          default_function_kernel_2,@"STO_CUDA_ENTRY STV_DEFAULT"
default_function_kernel_2:
.text.default_function_kernel_2:
[----:B------:R-:W-:Y:S01]  /*0000*/  LDC R1, c[0x0][0x37c] ;  /* 0x0000df00ff017b82 */ /* 0x000fe20000000800 */
[----:B------:R-:W0:Y:S07]  /*0010*/  S2R R4, SR_TID.X ;  /* 0x0000000000047919 */ /* 0x000e2e0000002100 */
[----:B------:R-:W1:Y:S02]  /*0020*/  S2UR UR5, SR_CTAID.X ;  /* 0x00000000000579c3 */ /* 0x000e640000002500 */
[----:B-1----:R-:W-:Y:S01]  /*0030*/  USHF.L.U32 UR4, UR5, 0x3, URZ ;  /* 0x0000000305047899 */ /* 0x002fe200080006ff */
[----:B0-----:R-:W-:-:S05]  /*0040*/  SHF.R.U32.HI R0, RZ, 0x3, R4 ;  /* 0x00000003ff007819 */ /* 0x001fca0000011604 */
[----:B------:R-:W-:-:S04]  /*0050*/  LOP3.LUT R0, R0, UR4, RZ, 0xfc, !PT ;  /* 0x0000000400007c12 */ /* 0x000fc8000f8efcff */
[----:B------:R-:W-:-:S13]  /*0060*/  ISETP.GT.U32.AND P0, PT, R0, 0x8, PT ;  /* 0x000000080000780c */ /* 0x000fda0003f04070 */
[----:B------:R-:W-:Y:S05]  /*0070*/  @P0 EXIT ;  /* 0x000000000000094d */ /* 0x000fea0003800000 */
[----:B------:R-:W0:Y:S01]  /*0080*/  LDC.64 R2, c[0x0][0x388] ;  /* 0x0000e200ff027b82 */ /* 0x000e220000000a00 */
[----:B------:R-:W1:Y:S01]  /*0090*/  LDCU.64 UR6, c[0x0][0x358] ;  /* 0x00006b00ff0677ac */ /* 0x000e620008000a00 */
[----:B------:R-:W-:-:S06]  /*00a0*/  USHF.L.U32 UR4, UR5, 0x6, URZ ;  /* 0x0000000605047899 */ /* 0x000fcc00080006ff */
[----:B------:R-:W-:-:S05]  /*00b0*/  LOP3.LUT R0, R4, UR4, RZ, 0xfc, !PT ;  /* 0x0000000404007c12 */ /* 0x000fca000f8efcff */
[----:B0-----:R-:W-:-:S06]  /*00c0*/  IMAD.WIDE.U32 R2, R0, 0x4, R2 ;  /* 0x0000000400027825 */ /* 0x001fcc00078e0002 */
[----:B-1----:R-:W2:Y:S02]  /*00d0*/  LDG.E.CONSTANT R2, desc[UR6][R2.64] ;  /* 0x0000000602027981 */ /* 0x002ea4000c1e9900 */
[----:B--2---:R-:W-:-:S04]  /*00e0*/  FMUL.RZ R9, R2, 0.15915493667125701904 ;  /* 0x3e22f98302097820 */ /* 0x004fc8000040c000 */
[----:B------:R-:W0:Y:S02]  /*00f0*/  MUFU.SIN R4, R9 ;  /* 0x0000000900047308 */ /* 0x000e240000000400 */
[C---:B0-----:R-:W-:Y:S01]  /*0100*/  FFMA R5, R4.reuse, R4, -1 ;  /* 0xbf80000004057423 */ /* 0x041fe20000000004 */
[----:B------:R-:W-:-:S05]  /*0110*/  FADD R4, R4, -1 ;  /* 0xbf80000004047421 */ /* 0x000fca0000000000 */
[----:B------:R-:W0:Y:S01]  /*0120*/  MUFU.RSQ R6, R5 ;  /* 0x0000000500067308 */ /* 0x000e220000001400 */
[C---:B------:R-:W-:Y:S02]  /*0130*/  FSETP.NEU.AND P1, PT, R5.reuse, RZ, PT ;  /* 0x000000ff0500720b */ /* 0x040fe40003f2d000 */
[----:B------:R-:W-:Y:S01]  /*0140*/  ISETP.GT.U32.AND P0, PT, R4, 0x4b000000, PT ;  /* 0x4b0000000400780c */ /* 0x000fe20003f04070 */
[----:B0-----:R-:W-:Y:S01]  /*0150*/  FMUL R8, R5, R6 ;  /* 0x0000000605087220 */ /* 0x001fe20000400000 */
[----:B------:R-:W-:-:S03]  /*0160*/  FMUL R7, R6, 0.5 ;  /* 0x3f00000006077820 */ /* 0x000fc60000400000 */
[----:B------:R-:W-:-:S04]  /*0170*/  FFMA R6, -R8, R8, R5 ;  /* 0x0000000808067223 */ /* 0x000fc80000000105 */
[----:B------:R-:W-:-:S05]  /*0180*/  FFMA R6, R7, R6, R8 ;  /* 0x0000000607067223 */ /* 0x000fca0000000008 */
[----:B------:R-:W-:-:S04]  /*0190*/  FSEL R6, R6, RZ, P1 ;  /* 0x000000ff06067208 */ /* 0x000fc80000800000 */
[----:B------:R-:W-:Y:S01]  /*01a0*/  FSEL R3, R6, -1.0000001192092895508, !P0 ;  /* 0xbf80000106037808 */ /* 0x000fe20004000000 */
[----:B------:R-:W-:-:S04]  /*01b0*/  HFMA2 R6, -RZ, RZ, 1.625, 0 ;  /* 0x3e800000ff067431 */ /* 0x000fc800000001ff */
[----:B------:R-:W-:-:S04]  /*01c0*/  FADD R4, R4, R3 ;  /* 0x0000000304047221 */ /* 0x000fc80000000000 */
[C---:B------:R-:W-:Y:S01]  /*01d0*/  FADD.RZ R2, R4.reuse, 1 ;  /* 0x3f80000004027421 */ /* 0x040fe2000000c000 */
[----:B------:R-:W-:-:S04]  /*01e0*/  ISETP.GE.U32.AND P1, PT, R4, 0x7f800000, PT ;  /* 0x7f8000000400780c */ /* 0x000fc80003f26070 */
[----:B------:R-:W-:Y:S02]  /*01f0*/  IADD3 R2, PT, PT, R2, -0x3f400000, RZ ;  /* 0xc0c0000002027810 */ /* 0x000fe40007ffe0ff */
[----:B------:R-:W-:Y:S02]  /*0200*/  ISETP.GT.AND P2, PT, R4, -0x40800000, P1 ;  /* 0xbf8000000400780c */ /* 0x000fe40000f44270 */
[----:B------:R-:W-:-:S04]  /*0210*/  LOP3.LUT R3, R2, 0xff800000, RZ, 0xc0, !PT ;  /* 0xff80000002037812 */ /* 0x000fc800078ec0ff */
[----:B------:R-:W-:Y:S02]  /*0220*/  IADD3 R5, PT, PT, -R3, 0x40800000, RZ ;  /* 0x4080000003057810 */ /* 0x000fe40007ffe1ff */
[----:B------:R-:W-:Y:S02]  /*0230*/  IADD3 R2, PT, PT, R4, -R3, RZ ;  /* 0x8000000304027210 */ /* 0x000fe40007ffe0ff */
[----:B------:R-:W-:Y:S01]  /*0240*/  @P1 MOV R7, 0x7f800000 ;  /* 0x7f80000000071802 */ /* 0x000fe20000000f00 */
[----:B------:R-:W-:Y:S01]  /*0250*/  FFMA R5, R5, R6, -1 ;  /* 0xbf80000005057423 */ /* 0x000fe20000000006 */
[----:B------:R-:W-:-:S03]  /*0260*/  MOV R6, 0x3d39bf78 ;  /* 0x3d39bf7800067802 */ /* 0x000fc60000000f00 */
[----:B------:R-:W-:-:S04]  /*0270*/  FADD R5, R2, R5 ;  /* 0x0000000502057221 */ /* 0x000fc80000000000 */
[----:B------:R-:W-:Y:S01]  /*0280*/  FFMA R2, R5, -R6, 0.10546888411045074463 ;  /* 0x3dd8001205027423 */ /* 0x000fe20000000806 */
[----:B------:R-:W-:-:S03]  /*0290*/  I2FP.F32.S32 R6, R3 ;  /* 0x0000000300067245 */ /* 0x000fc60000201400 */
[C---:B------:R-:W-:Y:S02]  /*02a0*/  FFMA R2, R5.reuse, R2, -0.13229703903198242188 ;  /* 0xbe0778e005027423 */ /* 0x040fe40000000002 */
[----:B------:R-:W-:Y:S02]  /*02b0*/  FMUL R6, R6, 1.1920928955078125e-07 ;  /* 0x3400000006067820 */ /* 0x000fe40000400000 */
[----:B------:R-:W-:-:S04]  /*02c0*/  FFMA R2, R5, R2, 0.14491446316242218018 ;  /* 0x3e14647505027423 */ /* 0x000fc80000000002 */
[----:B------:R-:W-:-:S04]  /*02d0*/  FFMA R2, R5, R2, -0.16641564667224884033 ;  /* 0xbe2a68dd05027423 */ /* 0x000fc80000000002 */
[----:B------:R-:W-:-:S04]  /*02e0*/  FFMA R2, R5, R2, 0.19988867640495300293 ;  /* 0x3e4caf9e05027423 */ /* 0x000fc80000000002 */
[----:B------:R-:W-:-:S04]  /*02f0*/  FFMA R2, R5, R2, -0.25000196695327758789 ;  /* 0xbe80004205027423 */ /* 0x000fc80000000002 */
[----:B------:R-:W-:-:S04]  /*0300*/  FFMA R2, R5, R2, 0.33333510160446166992 ;  /* 0x3eaaaae605027423 */ /* 0x000fc80000000002 */
[----:B------:R-:W-:-:S04]  /*0310*/  FFMA R2, R5, R2, -0.5 ;  /* 0xbf00000005027423 */ /* 0x000fc80000000002 */
[C---:B------:R-:W-:Y:S02]  /*0320*/  FMUL R8, R5.reuse, R2 ;  /* 0x0000000205087220 */ /* 0x040fe40000400000 */
[----:B------:R-:W0:Y:S02]  /*0330*/  LDC.64 R2, c[0x0][0x380] ;  /* 0x0000e000ff027b82 */ /* 0x000e240000000a00 */
[----:B------:R-:W-:-:S04]  /*0340*/  FFMA R5, R5, R8, R5 ;  /* 0x0000000805057223 */ /* 0x000fc80000000005 */
[----:B------:R-:W-:Y:S01]  /*0350*/  FFMA R5, R6, 0.69314718246459960938, R5 ;  /* 0x3f31721806057823 */ /* 0x000fe20000000005 */
[C---:B------:R-:W-:Y:S01]  /*0360*/  @P2 FFMA R5, R4.reuse, R7, +INF ;  /* 0x7f80000004052423 */ /* 0x040fe20000000007 */
[----:B------:R-:W-:-:S04]  /*0370*/  @P1 FSETP.NEU.AND P2, PT, R4, RZ, PT ;  /* 0x000000ff0400120b */ /* 0x000fc80003f4d000 */
[----:B------:R-:W-:-:S05]  /*0380*/  @P1 FSEL R5, R5, -RZ, P2 ;  /* 0x800000ff05051208 */ /* 0x000fca0001000000 */
[----:B------:R-:W-:Y:S01]  /*0390*/  @P0 FADD R5, R5, 0.69314718246459960938 ;  /* 0x3f31721805050421 */ /* 0x000fe20000000000 */
[----:B0-----:R-:W-:-:S05]  /*03a0*/  IMAD.WIDE.U32 R2, R0, 0x4, R2 ;  /* 0x0000000400027825 */ /* 0x001fca00078e0002 */
[----:B------:R-:W-:Y:S01]  /*03b0*/  STG.E desc[UR6][R2.64], R5 ;  /* 0x0000000502007986 */ /* 0x000fe2000c101906 */
[----:B------:R-:W-:Y:S05]  /*03c0*/  EXIT ;  /* 0x000000000000794d */ /* 0x000fea0003800000 */
.L_x_0:
[----:B------:R-:W-:-:S00]  /*03d0*/  BRA `(.L_x_0) ;  /* 0xfffffffc00fc7947 */ /* 0x000fc0000383ffff */
[----:B------:R-:W-:-:S00]  /*03e0*/  NOP ;  /* 0x0000000000007918 */ /* 0x000fc00000000000 */
        /* <DEDUP_REMOVED lines=9> */
.L_x_4:


//--------------------- .text.default_function_kernel_1 --------------------------
	.section	.text.default_function_kernel_1,"ax",@progbits
	.align	128
        .global         default_function_kernel_1
        .type           default_function_kernel_1,@function
        .size           default_function_kernel_1,(.L_x_5 - default_function_kernel_1)
        .other          default_function_kernel_1,@"STO_CUDA_ENTRY STV_DEFAULT"
default_function_kernel_1:
.text.default_function_kernel_1:
[----:B------:R-:W-:Y:S01]  /*0000*/  LDC R1, c[0x0][0x37c] ;  /* 0x0000df00ff017b82 */ /* 0x000fe20000000800 */
[----:B------:R-:W0:Y:S01]  /*0010*/  LDCU.64 UR4, c[0x0][0x388] ;  /* 0x00007100ff0477ac */ /* 0x000e220008000a00 */
[----:B------:R-:W-:Y:S01]  /*0020*/  HFMA2 R0, -RZ, RZ, 0, 0 ;  /* 0x00000000ff007431 */ /* 0x000fe200000001ff */
[----:B------:R-:W-:Y:S02]  /*0030*/  CS2R R24, SRZ ;  /* 0x0000000000187805 */ /* 0x000fe4000001ff00 */
[----:B------:R-:W-:Y:S02]  /*0040*/  CS2R R22, SRZ ;  /* 0x0000000000167805 */ /* 0x000fe4000001ff00 */
[----:B------:R-:W-:Y:S02]  /*0050*/  CS2R R20, SRZ ;  /* 0x0000000000147805 */ /* 0x000fe4000001ff00 */
[----:B------:R-:W-:Y:S01]  /*0060*/  CS2R R2, SRZ ;  /* 0x0000000000027805 */ /* 0x000fe2000001ff00 */
[----:B------:R-:W1:Y:S01]  /*0070*/  LDCU.64 UR8, c[0x0][0x358] ;  /* 0x00006b00ff0877ac */ /* 0x000e620008000a00 */
[----:B------:R-:W2:Y:S01]  /*0080*/  LDCU.64 UR10, c[0x0][0x390] ;  /* 0x00007200ff0a77ac */ /* 0x000ea20008000a00 */
[----:B0-----:R-:W-:-:S04]  /*0090*/  UIADD3 UR4, UP0, UPT, UR4, 0x84, URZ ;  /* 0x0000008404047890 */ /* 0x001fc8000ff1e0ff */
[----:B------:R-:W-:Y:S02]  /*00a0*/  UIADD3.X UR5, UPT, UPT, URZ, UR5, URZ, UP0, !UPT ;  /* 0x00000005ff057290 */ /* 0x000fe400087fe4ff */
[----:B------:R-:W-:Y:S01]  /*00b0*/  MOV R26, UR4 ;  /* 0x00000004001a7c02 */ /* 0x000fe20008000f00 */
[----:B------:R-:W-:-:S03]  /*00c0*/  UMOV UR4, URZ ;  /* 0x000000ff00047c82 */ /* 0x000fc60008000000 */
[----:B-12---:R-:W-:-:S07]  /*00d0*/  MOV R27, UR5 ;  /* 0x00000005001b7c02 */ /* 0x006fce0008000f00 */
.L_x_1:
[----:B------:R-:W2:Y:S04]  /*00e0*/  LDG.E.CONSTANT R4, desc[UR8][R26.64+-0x84] ;  /* 0xffff7c081a047981 */ /* 0x000ea8000c1e9900 */
[----:B------:R-:W3:Y:S04]  /*00f0*/  LDG.E.CONSTANT R5, desc[UR8][R26.64+-0x80] ;  /* 0xffff80081a057981 */ /* 0x000ee8000c1e9900 */
[----:B------:R-:W4:Y:S04]  /*0100*/  LDG.E.CONSTANT R6, desc[UR8][R26.64+-0x64] ;  /* 0xffff9c081a067981 */ /* 0x000f28000c1e9900 */
[----:B------:R-:W5:Y:S04]  /*0110*/  LDG.E.CONSTANT R7, desc[UR8][R26.64+-0x60] ;  /* 0xffffa0081a077981 */ /* 0x000f68000c1e9900 */
[----:B------:R-:W5:Y:S04]  /*0120*/  LDG.E.CONSTANT R8, desc[UR8][R26.64+-0x44] ;  /* 0xffffbc081a087981 */ /* 0x000f68000c1e9900 */
[----:B------:R-:W5:Y:S04]  /*0130*/  LDG.E.CONSTANT R9, desc[UR8][R26.64+-0x40] ;  /* 0xffffc0081a097981 */ /* 0x000f68000c1e9900 */
[----:B------:R-:W5:Y:S04]  /*0140*/  LDG.E.CONSTANT R10, desc[UR8][R26.64+-0x24] ;  /* 0xffffdc081a0a7981 */ /* 0x000f68000c1e9900 */
[----:B------:R-:W5:Y:S01]  /*0150*/  LDG.E.CONSTANT R11, desc[UR8][R26.64+-0x20] ;  /* 0xffffe0081a0b7981 */ /* 0x000f62000c1e9900 */
[----:B------:R-:W0:Y:S03]  /*0160*/  S2UR UR6, SR_CgaCtaId ;  /* 0x00000000000679c3 */ /* 0x000e260000008800 */
[----:B------:R-:W5:Y:S04]  /*0170*/  LDG.E.CONSTANT R31, desc[UR8][R26.64+-0x4] ;  /* 0xfffffc081a1f7981 */ /* 0x000f68000c1e9900 */
        /* <DEDUP_REMOVED lines=8> */
[----:B------:R1:W5:Y:S01]  /*0200*/  LDG.E.CONSTANT R13, desc[UR8][R26.64+0x80] ;  /* 0x000080081a0d7981 */ /* 0x000362000c1e9900 */
[----:B------:R-:W-:-:S02]  /*0210*/  MOV R14, UR10 ;  /* 0x0000000a000e7c02 */ /* 0x000fc40008000f00 */
[----:B------:R-:W-:-:S06]  /*0220*/  MOV R15, UR11 ;  /* 0x0000000b000f7c02 */ /* 0x000fcc0008000f00 */
[----:B------:R-:W5:Y:S01]  /*0230*/  LDG.E.64.CONSTANT R14, desc[UR8][R14.64] ;  /* 0x000000080e0e7981 */ /* 0x000f62000c1e9b00 */
[----:B------:R-:W-:Y:S02]  /*0240*/  UMOV UR5, 0x400 ;  /* 0x0000040000057882 */ /* 0x000fe40000000000 */
[----:B0-----:R-:W-:Y:S02]  /*0250*/  ULEA UR5, UR6, UR5, 0x18 ;  /* 0x0000000506057291 */ /* 0x001fe4000f8ec0ff */
[----:B------:R-:W-:Y:S02]  /*0260*/  UIADD3 UR10, UP0, UPT, UR10, 0x8, URZ ;  /* 0x000000080a0a7890 */ /* 0x000fe4000ff1e0ff */
[----:B------:R-:W-:Y:S02]  /*0270*/  UIADD3 UR4, UPT, UPT, UR4, 0x1, URZ ;  /* 0x0000000104047890 */ /* 0x000fe4000fffe0ff */
[----:B------:R-:W-:Y:S02]  /*0280*/  UIADD3.X UR11, UPT, UPT, URZ, UR11, URZ, UP0, !UPT ;  /* 0x0000000bff0b7290 */ /* 0x000fe400087fe4ff */
[----:B------:R-:W-:Y:S01]  /*0290*/  UISETP.NE.AND UP0, UPT, UR4, 0x4, UPT ;  /* 0x000000040400788c */ /* 0x000fe2000bf05270 */
[----:B-1----:R-:W-:-:S04]  /*02a0*/  IADD3 R26, P0, PT, R26, 0x8, RZ ;  /* 0x000000081a1a7810 */ /* 0x002fc80007f1e0ff */
[----:B------:R-:W-:Y:S01]  /*02b0*/  IADD3.X R27, PT, PT, RZ, R27, RZ, P0, !PT ;  /* 0x0000001bff1b7210 */ /* 0x000fe200007fe4ff */
[----:B------:R-:W-:Y:S01]  /*02c0*/  BAR.SYNC.DEFER_BLOCKING 0x0 ;  /* 0x0000000000007b1d */ /* 0x000fe20000010000 */
[----:B--2---:R-:W-:Y:S01]  /*02d0*/  FMUL.RZ R4, R4, 0.15915493667125701904 ;  /* 0x3e22f98304047820 */ /* 0x004fe2000040c000 */
[----:B---3--:R-:W-:-:S05]  /*02e0*/  FMUL.RZ R5, R5, 0.15915493667125701904 ;  /* 0x3e22f98305057820 */ /* 0x008fca000040c000 */
[----:B------:R-:W-:Y:S01]  /*02f0*/  MUFU.COS R4, R4 ;  /* 0x0000000400047308 */ /* 0x000fe20000000000 */
[----:B----4-:R-:W-:Y:S01]  /*0300*/  FMUL.RZ R6, R6, 0.15915493667125701904 ;  /* 0x3e22f98306067820 */ /* 0x010fe2000040c000 */
[----:B-----5:R-:W-:-:S06]  /*0310*/  FMUL.RZ R7, R7, 0.15915493667125701904 ;  /* 0x3e22f98307077820 */ /* 0x020fcc000040c000 */
[----:B------:R-:W-:Y:S01]  /*0320*/  MUFU.COS R5, R5 ;  /* 0x0000000500057308 */ /* 0x000fe20000000000 */
[----:B------:R-:W-:Y:S01]  /*0330*/  FMUL.RZ R8, R8, 0.15915493667125701904 ;  /* 0x3e22f98308087820 */ /* 0x000fe2000040c000 */
[----:B------:R-:W-:Y:S01]  /*0340*/  FMUL.RZ R9, R9, 0.15915493667125701904 ;  /* 0x3e22f98309097820 */ /* 0x000fe2000040c000 */
[----:B------:R-:W-:Y:S01]  /*0350*/  FMUL.RZ R10, R10, 0.15915493667125701904 ;  /* 0x3e22f9830a0a7820 */ /* 0x000fe2000040c000 */
[----:B------:R-:W-:-:S04]  /*0360*/  FMUL.RZ R11, R11, 0.15915493667125701904 ;  /* 0x3e22f9830b0b7820 */ /* 0x000fc8000040c000 */
[----:B------:R-:W-:Y:S08]  /*0370*/  MUFU.COS R6, R6 ;  /* 0x0000000600067308 */ /* 0x000ff00000000000 */
[----:B------:R-:W0:Y:S08]  /*0380*/  MUFU.COS R7, R7 ;  /* 0x0000000700077308 */ /* 0x000e300000000000 */
[----:B------:R-:W-:Y:S08]  /*0390*/  MUFU.COS R8, R8 ;  /* 0x0000000800087308 */ /* 0x000ff00000000000 */
[----:B------:R-:W-:Y:S08]  /*03a0*/  MUFU.COS R9, R9 ;  /* 0x0000000900097308 */ /* 0x000ff00000000000 */
[----:B------:R-:W-:Y:S08]  /*03b0*/  MUFU.COS R10, R10 ;  /* 0x0000000a000a7308 */ /* 0x000ff00000000000 */
[----:B------:R-:W1:Y:S01]  /*03c0*/  MUFU.COS R11, R11 ;  /* 0x0000000b000b7308 */ /* 0x000e620000000000 */
[----:B0-----:R0:W-:Y:S02]  /*03d0*/  STS.128 [UR5], R4 ;  /* 0x00000004ff007988 */ /* 0x0011e40008000c05 */
[----:B0-----:R-:W-:Y:S01]  /*03e0*/  FMUL.RZ R4, R31, 0.15915493667125701904 ;  /* 0x3e22f9831f047820 */ /* 0x001fe2000040c000 */
[----:B------:R-:W-:Y:S01]  /*03f0*/  FMUL.RZ R5, R30, 0.15915493667125701904 ;  /* 0x3e22f9831e057820 */ /* 0x000fe2000040c000 */
[----:B-1----:R0:W-:Y:S01]  /*0400*/  STS.128 [UR5+0x10], R8 ;  /* 0x00001008ff007988 */ /* 0x0021e20008000c05 */
[----:B------:R-:W-:Y:S01]  /*0410*/  FMUL.RZ R6, R29, 0.15915493667125701904 ;  /* 0x3e22f9831d067820 */ /* 0x000fe2000040c000 */
[----:B------:R-:W-:Y:S01]  /*0420*/  FMUL.RZ R7, R19, 0.15915493667125701904 ;  /* 0x3e22f98313077820 */ /* 0x000fe2000040c000 */
[----:B------:R-:W-:Y:S01]  /*0430*/  FMUL.RZ R29, R13, 0.15915493667125701904 ;  /* 0x3e22f9830d1d7820 */ /* 0x000fe2000040c000 */
[----:B------:R-:W-:Y:S01]  /*0440*/  MUFU.COS R4, R4 ;  /* 0x0000000400047308 */ /* 0x000fe20000000000 */
[----:B0-----:R-:W-:Y:S01]  /*0450*/  FMUL.RZ R8, R16, 0.15915493667125701904 ;  /* 0x3e22f98310087820 */ /* 0x001fe2000040c000 */
[----:B------:R-:W-:Y:S01]  /*0460*/  FMUL.RZ R9, R12, 0.15915493667125701904 ;  /* 0x3e22f9830c097820 */ /* 0x000fe2000040c000 */
[----:B------:R-:W-:Y:S01]  /*0470*/  FMUL.RZ R10, R28, 0.15915493667125701904 ;  /* 0x3e22f9831c0a7820 */ /* 0x000fe2000040c000 */
[----:B------:R-:W-:Y:S01]  /*0480*/  FMUL.RZ R11, R18, 0.15915493667125701904 ;  /* 0x3e22f983120b7820 */ /* 0x000fe2000040c000 */
[----:B------:R-:W-:-:S03]  /*0490*/  FMUL.RZ R28, R17, 0.15915493667125701904 ;  /* 0x3e22f983111c7820 */ /* 0x000fc6000040c000 */
[----:B------:R-:W-:Y:S08]  /*04a0*/  MUFU.COS R5, R5 ;  /* 0x0000000500057308 */ /* 0x000ff00000000000 */
[----:B------:R-:W-:Y:S08]  /*04b0*/  MUFU.COS R6, R6 ;  /* 0x0000000600067308 */ /* 0x000ff00000000000 */
[----:B------:R-:W0:Y:S08]  /*04c0*/  MUFU.COS R7, R7 ;  /* 0x0000000700077308 */ /* 0x000e300000000000 */
[----:B------:R-:W-:Y:S08]  /*04d0*/  MUFU.COS R8, R8 ;  /* 0x0000000800087308 */ /* 0x000ff00000000000 */
[----:B------:R-:W-:Y:S08]  /*04e0*/  MUFU.COS R9, R9 ;  /* 0x0000000900097308 */ /* 0x000ff00000000000 */
[----:B------:R-:W-:Y:S08]  /*04f0*/  MUFU.COS R10, R10 ;  /* 0x0000000a000a7308 */ /* 0x000ff00000000000 */
[----:B------:R-:W1:Y:S08]  /*0500*/  MUFU.COS R11, R11 ;  /* 0x0000000b000b7308 */ /* 0x000e700000000000 */
[----:B------:R-:W-:Y:S08]  /*0510*/  MUFU.COS R12, R28 ;  /* 0x0000001c000c7308 */ /* 0x000ff00000000000 */
[----:B------:R-:W2:Y:S01]  /*0520*/  MUFU.COS R13, R29 ;  /* 0x0000001d000d7308 */ /* 0x000ea20000000000 */
[----:B0-----:R-:W-:Y:S04]  /*0530*/  STS.128 [UR5+0x20], R4 ;  /* 0x00002004ff007988 */ /* 0x001fe80008000c05 */
[----:B-1----:R-:W-:Y:S04]  /*0540*/  STS.128 [UR5+0x30], R8 ;  /* 0x00003008ff007988 */ /* 0x002fe80008000c05 */
[----:B--2---:R-:W-:Y:S01]  /*0550*/  STS.128 [UR5+0x40], R12 ;  /* 0x0000400cff007988 */ /* 0x004fe20008000c05 */
[----:B------:R-:W-:Y:S06]  /*0560*/  BAR.SYNC.DEFER_BLOCKING 0x0 ;  /* 0x0000000000007b1d */ /* 0x000fec0000010000 */
[----:B------:R-:W-:Y:S04]  /*0570*/  LDS.128 R16, [UR5] ;  /* 0x00000005ff107984 */ /* 0x000fe80008000c00 */
[----:B------:R-:W0:Y:S04]  /*0580*/  LDS.128 R12, [UR5+0x40] ;  /* 0x00004005ff0c7984 */ /* 0x000e280008000c00 */
[----:B------:R-:W1:Y:S04]  /*0590*/  LDS.128 R4, [UR5+0x10] ;  /* 0x00001005ff047984 */ /* 0x000e680008000c00 */
[----:B------:R-:W2:Y:S01]  /*05a0*/  LDS.128 R8, [UR5+0x20] ;  /* 0x00002005ff087984 */ /* 0x000ea20008000c00 */
[----:B0-----:R-:W-:Y:S01]  /*05b0*/  FFMA R16, R16, R14, R3 ;  /* 0x0000000e10107223 */ /* 0x001fe20000000003 */
[----:B------:R-:W-:-:S03]  /*05c0*/  FFMA R0, R14, R18, R0 ;  /* 0x000000120e007223 */ /* 0x000fc60000000000 */
[----:B------:R-:W-:Y:S01]  /*05d0*/  FFMA R3, R17, R15, R16 ;  /* 0x0000000f11037223 */ /* 0x000fe20000000010 */
[C---:B------:R-:W-:Y:S02]  /*05e0*/  FFMA R0, R15.reuse, R19, R0 ;  /* 0x000000130f007223 */ /* 0x040fe40000000000 */
[----:B------:R-:W0:Y:S01]  /*05f0*/  LDS.128 R16, [UR5+0x30] ;  /* 0x00003005ff107984 */ /* 0x000e220008000c00 */
[C---:B-1----:R-:W-:Y:S01]  /*0600*/  FFMA R2, R14.reuse, R4, R2 ;  /* 0x000000040e027223 */ /* 0x042fe20000000002 */
[C---:B------:R-:W-:Y:S01]  /*0610*/  FFMA R12, R14.reuse, R12, R25 ;  /* 0x0000000c0e0c7223 */ /* 0x040fe20000000019 */
[C---:B------:R-:W-:Y:S01]  /*0620*/  FFMA R6, R14.reuse, R6, R20 ;  /* 0x000000060e067223 */ /* 0x040fe20000000014 */
[C---:B--2---:R-:W-:Y:S01]  /*0630*/  FFMA R8, R14.reuse, R8, R21 ;  /* 0x000000080e087223 */ /* 0x044fe20000000015 */
[C---:B------:R-:W-:Y:S01]  /*0640*/  FFMA R10, R14.reuse, R10, R22 ;  /* 0x0000000a0e0a7223 */ /* 0x040fe20000000016 */
[C---:B------:R-:W-:Y:S01]  /*0650*/  FFMA R25, R15.reuse, R13, R12 ;  /* 0x0000000d0f197223 */ /* 0x040fe2000000000c */
[C---:B------:R-:W-:Y:S01]  /*0660*/  FFMA R2, R15.reuse, R5, R2 ;  /* 0x000000050f027223 */ /* 0x040fe20000000002 */
[C---:B------:R-:W-:Y:S01]  /*0670*/  FFMA R20, R15.reuse, R7, R6 ;  /* 0x000000070f147223 */ /* 0x040fe20000000006 */
[C---:B------:R-:W-:Y:S01]  /*0680*/  FFMA R21, R15.reuse, R9, R8 ;  /* 0x000000090f157223 */ /* 0x040fe20000000008 */
[----:B------:R-:W-:Y:S01]  /*0690*/  FFMA R22, R15, R11, R10 ;  /* 0x0000000b0f167223 */ /* 0x000fe2000000000a */
[C---:B0-----:R-:W-:Y:S01]  /*06a0*/  FFMA R16, R14.reuse, R16, R23 ;  /* 0x000000100e107223 */ /* 0x041fe20000000017 */
[----:B------:R-:W-:-:S03]  /*06b0*/  FFMA R18, R14, R18, R24 ;  /* 0x000000120e127223 */ /* 0x000fc60000000018 */
[C---:B------:R-:W-:Y:S01]  /*06c0*/  FFMA R23, R15.reuse, R17, R16 ;  /* 0x000000110f177223 */ /* 0x040fe20000000010 */
[----:B------:R-:W-:Y:S01]  /*06d0*/  FFMA R24, R15, R19, R18 ;  /* 0x000000130f187223 */ /* 0x000fe20000000012 */
[----:B------:R-:W-:Y:S06]  /*06e0*/  BRA.U UP0, `(.L_x_1) ;  /* 0xfffffff9007c7547 */ /* 0x000fec000b83ffff */
[----:B------:R-:W0:Y:S02]  /*06f0*/  LDC.64 R4, c[0x0][0x380] ;  /* 0x0000e000ff047b82 */ /* 0x000e240000000a00 */
[----:B0-----:R-:W-:Y:S04]  /*0700*/  STG.E desc[UR8][R4.64], R3 ;  /* 0x0000000304007986 */ /* 0x001fe8000c101908 */
[----:B------:R-:W-:Y:S04]  /*0710*/  STG.E desc[UR8][R4.64+0x4], R0 ;  /* 0x0000040004007986 */ /* 0x000fe8000c101908 */
[----:B------:R-:W-:Y:S04]  /*0720*/  STG.E desc[UR8][R4.64+0x8], R2 ;  /* 0x0000080204007986 */ /* 0x000fe8000c101908 */
[----:B------:R-:W-:Y:S04]  /*0730*/  STG.E desc[UR8][R4.64+0xc], R20 ;  /* 0x00000c1404007986 */ /* 0x000fe8000c101908 */
[----:B------:R-:W-:Y:S04]  /*0740*/  STG.E desc[UR8][R4.64+0x10], R21 ;  /* 0x0000101504007986 */ /* 0x000fe8000c101908 */
[----:B------:R-:W-:Y:S04]  /*0750*/  STG.E desc[UR8][R4.64+0x14], R22 ;  /* 0x0000141604007986 */ /* 0x000fe8000c101908 */
[----:B------:R-:W-:Y:S04]  /*0760*/  STG.E desc[UR8][R4.64+0x18], R23 ;  /* 0x0000181704007986 */ /* 0x000fe8000c101908 */
[----:B------:R-:W-:Y:S04]  /*0770*/  STG.E desc[UR8][R4.64+0x1c], R24 ;  /* 0x00001c1804007986 */ /* 0x000fe8000c101908 */
[----:B------:R-:W-:Y:S01]  /*0780*/  STG.E desc[UR8][R4.64+0x20], R25 ;  /* 0x0000201904007986 */ /* 0x000fe2000c101908 */
[----:B------:R-:W-:Y:S05]  /*0790*/  EXIT ;  /* 0x000000000000794d */ /* 0x000fea0003800000 */
.L_x_2:
        /* <DEDUP_REMOVED lines=14> */
.L_x_5:


//--------------------- .text.default_function_kernel --------------------------
	.section	.text.default_function_kernel,"ax",@progbits
	.align	128
        .global         default_function_kernel
        .type           default_function_kernel,@function
        .size           default_function_kernel,(.L_x_6 - default_function_kernel)
        .other          default_function_kernel,@"STO_CUDA_ENTRY STV_DEFAULT"
default_function_kernel:
.text.default_function_kernel:
        /* <DEDUP_REMOVED lines=12> */
[----:B0-----:R-:W-:-:S05]  /*00c0*/  IMAD.WIDE.U32 R2, R5, 0x4, R2 ;  /* 0x0000000405027825 */ /* 0x001fca00078e0002 */
[----:B-1----:R-:W2:Y:S01]  /*00d0*/  LDG.E.CONSTANT R0, desc[UR6][R2.64] ;  /* 0x0000000602007981 */ /* 0x002ea2000c1e9900 */
[----:B------:R-:W-:Y:S01]  /*00e0*/  HFMA2 R8, -RZ, RZ, 1.625, 0 ;  /* 0x3e800000ff087431 */ /* 0x000fe200000001ff */
[----:B------:R-:W-:Y:S01]  /*00f0*/  MOV R9, 0x3d39bf78 ;  /* 0x3d39bf7800097802 */ /* 0x000fe20000000f00 */
[C---:B--2---:R-:W-:Y:S01]  /*0100*/  FADD R4, -|R0|.reuse, 1 ;  /* 0x3f80000000047421 */ /* 0x044fe20000000300 */
[----:B------:R-:W-:-:S05]  /*0110*/  FSETP.GT.AND P0, PT, |R0|, 8.50705917302346158658e+37, PT ;  /* 0x7e8000000000780b */ /* 0x000fca0003f04200 */
[----:B------:R-:W0:Y:S02]  /*0120*/  MUFU.RCP R4, R4 ;  /* 0x0000000400047308 */ /* 0x000e240000001000 */
[----:B0-----:R-:W-:-:S04]  /*0130*/  FADD R7, R4, R4 ;  /* 0x0000000404077221 */ /* 0x001fc80000000000 */
[----:B------:R-:W-:-:S05]  /*0140*/  FMUL R7, |R0|, R7 ;  /* 0x0000000700077220 */ /* 0x000fca0000400200 */
[----:B------:R-:W-:-:S04]  /*0150*/  FSEL R7, R7, -2, !P0 ;  /* 0xc000000007077808 */ /* 0x000fc80004000000 */
[C---:B------:R-:W-:Y:S01]  /*0160*/  ISETP.GE.U32.AND P0, PT, R7.reuse, 0x7f800000, PT ;  /* 0x7f8000000700780c */ /* 0x040fe20003f06070 */
[----:B------:R-:W-:-:S03]  /*0170*/  FADD.RZ R6, R7, 1 ;  /* 0x3f80000007067421 */ /* 0x000fc6000000c000 */
[----:B------:R-:W-:Y:S02]  /*0180*/  ISETP.GT.AND P1, PT, R7, -0x40800000, P0 ;  /* 0xbf8000000700780c */ /* 0x000fe40000724270 */
[----:B------:R-:W-:-:S04]  /*0190*/  IADD3 R6, PT, PT, R6, -0x3f400000, RZ ;  /* 0xc0c0000006067810 */ /* 0x000fc80007ffe0ff */
[----:B------:R-:W-:-:S04]  /*01a0*/  LOP3.LUT R6, R6, 0xff800000, RZ, 0xc0, !PT ;  /* 0xff80000006067812 */ /* 0x000fc800078ec0ff */
[----:B------:R-:W-:Y:S02]  /*01b0*/  IADD3 R3, PT, PT, -R6, 0x40800000, RZ ;  /* 0x4080000006037810 */ /* 0x000fe40007ffe1ff */
[-C--:B------:R-:W-:Y:S02]  /*01c0*/  IADD3 R2, PT, PT, R7, -R6.reuse, RZ ;  /* 0x8000000607027210 */ /* 0x080fe40007ffe0ff */
[----:B------:R-:W-:Y:S01]  /*01d0*/  I2FP.F32.S32 R6, R6 ;  /* 0x0000000600067245 */ /* 0x000fe20000201400 */
[----:B------:R-:W-:-:S04]  /*01e0*/  FFMA R3, R3, R8, -1 ;  /* 0xbf80000003037423 */ /* 0x000fc80000000008 */
[----:B------:R-:W-:Y:S01]  /*01f0*/  FADD R4, R2, R3 ;  /* 0x0000000302047221 */ /* 0x000fe20000000000 */
[----:B------:R-:W-:-:S03]  /*0200*/  FMUL R6, R6, 1.1920928955078125e-07 ;  /* 0x3400000006067820 */ /* 0x000fc60000400000 */
[----:B------:R-:W-:-:S04]  /*0210*/  FFMA R3, R4, -R9, 0.10546888411045074463 ;  /* 0x3dd8001204037423 */ /* 0x000fc80000000809 */
[----:B------:R-:W-:-:S04]  /*0220*/  FFMA R3, R4, R3, -0.13229703903198242188 ;  /* 0xbe0778e004037423 */ /* 0x000fc80000000003 */
[----:B------:R-:W-:-:S04]  /*0230*/  FFMA R3, R4, R3, 0.14491446316242218018 ;  /* 0x3e14647504037423 */ /* 0x000fc80000000003 */
[----:B------:R-:W-:-:S04]  /*0240*/  FFMA R3, R4, R3, -0.16641564667224884033 ;  /* 0xbe2a68dd04037423 */ /* 0x000fc80000000003 */
[----:B------:R-:W-:-:S04]  /*0250*/  FFMA R3, R4, R3, 0.19988867640495300293 ;  /* 0x3e4caf9e04037423 */ /* 0x000fc80000000003 */
[----:B------:R-:W-:-:S04]  /*0260*/  FFMA R3, R4, R3, -0.25000196695327758789 ;  /* 0xbe80004204037423 */ /* 0x000fc80000000003 */
[----:B------:R-:W-:-:S04]  /*0270*/  FFMA R3, R4, R3, 0.33333510160446166992 ;  /* 0x3eaaaae604037423 */ /* 0x000fc80000000003 */
[C---:B------:R-:W-:Y:S02]  /*0280*/  FFMA R9, R4.reuse, R3, -0.5 ;  /* 0xbf00000004097423 */ /* 0x040fe40000000003 */
[----:B------:R-:W0:Y:S02]  /*0290*/  LDC.64 R2, c[0x0][0x380] ;  /* 0x0000e000ff027b82 */ /* 0x000e240000000a00 */
[----:B------:R-:W-:-:S04]  /*02a0*/  FMUL R9, R4, R9 ;  /* 0x0000000904097220 */ /* 0x000fc80000400000 */
[----:B------:R-:W-:Y:S01]  /*02b0*/  FFMA R9, R4, R9, R4 ;  /* 0x0000000904097223 */ /* 0x000fe20000000004 */
[----:B------:R-:W-:-:S03]  /*02c0*/  @P0 MOV R4, 0x7f800000 ;  /* 0x7f80000000040802 */ /* 0x000fc60000000f00 */
[----:B------:R-:W-:Y:S01]  /*02d0*/  FFMA R6, R6, 0.69314718246459960938, R9 ;  /* 0x3f31721806067823 */ /* 0x000fe20000000009 */
[----:B------:R-:W-:Y:S02]  /*02e0*/  HFMA2 R9, -RZ, RZ, 1.75, 0 ;  /* 0x3f000000ff097431 */ /* 0x000fe400000001ff */
[C---:B------:R-:W-:Y:S01]  /*02f0*/  @P1 FFMA R6, R7.reuse, R4, +INF ;  /* 0x7f80000007061423 */ /* 0x040fe20000000004 */
[----:B------:R-:W-:-:S04]  /*0300*/  @P0 FSETP.NEU.AND P1, PT, R7, RZ, PT ;  /* 0x000000ff0700020b */ /* 0x000fc80003f2d000 */
[----:B------:R-:W-:Y:S02]  /*0310*/  @P0 FSEL R6, R6, -RZ, P1 ;  /* 0x800000ff06060208 */ /* 0x000fe40000800000 */
[----:B------:R-:W-:Y:S01]  /*0320*/  LOP3.LUT R7, R9, 0x80000000, R0, 0xb8, !PT ;  /* 0x8000000009077812 */ /* 0x000fe200078eb800 */
[----:B0-----:R-:W-:-:S04]  /*0330*/  IMAD.WIDE.U32 R2, R5, 0x4, R2 ;  /* 0x0000000405027825 */ /* 0x001fc800078e0002 */
[----:B------:R-:W-:-:S05]  /*0340*/  FMUL R7, R7, R6 ;  /* 0x0000000607077220 */ /* 0x000fca0000400000 */
[----:B------:R-:W-:Y:S01]  /*0350*/  STG.E desc[UR6][R2.64], R7 ;  /* 0x0000000702007986 */ /* 0x000fe2000c101906 */
[----:B------:R-:W-:Y:S05]  /*0360*/  EXIT ;  /* 0x000000000000794d */ /* 0x000fea0003800000 */
.L_x_3:
        /* <DEDUP_REMOVED lines=9> */
.L_x_6:


//--------------------- .nv.shared.reserved.0     --------------------------
	.section	.nv.shared.reserved.0,"aw",@nobits
	.weak		__nv_reservedSMEM_offset_0_alias
	.size		__nv_reservedSMEM_offset_0_alias, 0, 64
	.other		__nv_reservedSMEM_offset_0_alias,@"STO_CUDA_RESERVED_SHARED STV_DEFAULT"
__nv_reservedSMEM_offset_0_alias:
	.zero		0
	.zero		64


//--------------------- .nv.shared.default_function_kernel_1 --------------------------
	.section	.nv.shared.default_function_kernel_1,"aw",@nobits
	.sectionflags	@""
	.align	8
.nv.shared.default_function_kernel_1:
	.zero		1104


//--------------------- .nv.constant0.default_function_kernel_2 --------------------------
	.section	.nv.constant0.default_function_kernel_2,"a",@progbits
	.sectionflags	@""
	.align	4
.nv.constant0.default_function_kernel_2:
	.zero		912


//--------------------- .nv.constant0.default_function_kernel_1 --------------------------
	.section	.nv.constant0.default_function_kernel_1,"a",@progbits
	.sectionflags	@""
	.align	4
.nv.constant0.default_function_kernel_1:
	.zero		920


//--------------------- .nv.constant0.default_function_kernel --------------------------
	.section	.nv.constant0.default_function_kernel,"a",@progbits
	.sectionflags	@""
	.align	4
.nv.constant0.default_function_kernel:
	.zero		912


//--------------------- SYMBOLS --------------------------

	.type		.nv.reservedSmem.offset0,@object
	.size		.nv.reservedSmem.offset0,0x4
	.type		.nv.reservedSmem.cap,@object
	.size		.nv.reservedSmem.cap,0x4
